//
// Generated by NVIDIA NVVM Compiler
//
// Compiler Build ID: CL-36424714
// Cuda compilation tools, release 13.0, V13.0.88
// Based on NVVM 20.0.0
//

.version 9.0
.target sm_100
.address_size 64

	// .globl	_Z10kernel_idxPi

.visible .entry _Z10kernel_idxPi(
	.param .u64 .ptr .align 1 _Z10kernel_idxPi_param_0
)
{
	.reg .b32 	%r<5>;
	.reg .b64 	%rd<5>;

	ld.param.u64 	%rd1, [_Z10kernel_idxPi_param_0];
	cvta.to.global.u64 	%rd2, %rd1;
	mov.u32 	%r1, %tid.x;
	mov.u32 	%r2, %ntid.x;
	mov.u32 	%r3, %ctaid.x;
	mad.lo.s32 	%r4, %r2, %r3, %r1;
	mul.wide.u32 	%rd3, %r4, 4;
	add.s64 	%rd4, %rd2, %rd3;
	st.global.u32 	[%rd4], %r4;
	ret;

}
	// .globl	_Z15kernel_blockdimPi
.visible .entry _Z15kernel_blockdimPi(
	.param .u64 .ptr .align 1 _Z15kernel_blockdimPi_param_0
)
{
	.reg .b32 	%r<5>;
	.reg .b64 	%rd<5>;

	ld.param.u64 	%rd1, [_Z15kernel_blockdimPi_param_0];
	cvta.to.global.u64 	%rd2, %rd1;
	mov.u32 	%r1, %ntid.x;
	mov.u32 	%r2, %tid.x;
	mov.u32 	%r3, %ctaid.x;
	mad.lo.s32 	%r4, %r1, %r3, %r2;
	mul.wide.u32 	%rd3, %r4, 4;
	add.s64 	%rd4, %rd2, %rd3;
	st.global.u32 	[%rd4], %r1;
	ret;

}
	// .globl	_Z16kernel_threadIdxPi
.visible .entry _Z16kernel_threadIdxPi(
	.param .u64 .ptr .align 1 _Z16kernel_threadIdxPi_param_0
)
{
	.reg .b32 	%r<5>;
	.reg .b64 	%rd<5>;

	ld.param.u64 	%rd1, [_Z16kernel_threadIdxPi_param_0];
	cvta.to.global.u64 	%rd2, %rd1;
	mov.u32 	%r1, %tid.x;
	mov.u32 	%r2, %ntid.x;
	mov.u32 	%r3, %ctaid.x;
	mad.lo.s32 	%r4, %r2, %r3, %r1;
	mul.wide.u32 	%rd3, %r4, 4;
	add.s64 	%rd4, %rd2, %rd3;
	st.global.u32 	[%rd4], %r1;
	ret;

}
	// .globl	_Z15kernel_blockIdxPi
.visible .entry _Z15kernel_blockIdxPi(
	.param .u64 .ptr .align 1 _Z15kernel_blockIdxPi_param_0
)
{
	.reg .b32 	%r<5>;
	.reg .b64 	%rd<5>;

	ld.param.u64 	%rd1, [_Z15kernel_blockIdxPi_param_0];
	cvta.to.global.u64 	%rd2, %rd1;
	mov.u32 	%r1, %ctaid.x;
	mov.u32 	%r2, %tid.x;
	mov.u32 	%r3, %ntid.x;
	mad.lo.s32 	%r4, %r3, %r1, %r2;
	mul.wide.u32 	%rd3, %r4, 4;
	add.s64 	%rd4, %rd2, %rd3;
	st.global.u32 	[%rd4], %r1;
	ret;

}


// ===== COMPILED SASS (sm_100) =====

	.target	sm_100

	.elftype	@"ET_EXEC"


//--------------------- .note.nv.tkinfo           --------------------------
	.section	.note.nv.tkinfo,"",@"SHT_NOTE"
	.sectionflags	@"SHF_NOTE_NV_TKINFO"
	.tkinfo
        /*0018*/ 	.word	0x00000002
        /*0030*/ 	.string	""
        /*0030*/ 	.string	"ptxas"
        /*0030*/ 	.string	"Cuda compilation tools, release 13.0, V13.0.88"
        /*0030*/ 	.string	"Build cuda_13.0.r13.0/compiler.36424714_0"
        /*0030*/ 	.string	"-arch sm_100 -m 64 "



//--------------------- .note.nv.cuinfo           --------------------------
	.section	.note.nv.cuinfo,"",@"SHT_NOTE"
	.sectionflags	@"SHF_NOTE_NV_CUINFO"
        /*0018*/ 	.short	0x0002
        /*001a*/ 	.short	0x0064
        /*001c*/ 	.short	0x0082
	.zero		2


//--------------------- .nv.info                  --------------------------
	.section	.nv.info,"",@"SHT_CUDA_INFO"
	.align	4


	//----- nvinfo : EIATTR_REGCOUNT
	.align		4
        /*0000*/ 	.byte	0x04, 0x2f
        /*0002*/ 	.short	(.L_1 - .L_0)
	.align		4
.L_0:
        /*0004*/ 	.word	index@(_Z10kernel_idxPi)
        /*0008*/ 	.word	0x00000008


	//----- nvinfo : EIATTR_FRAME_SIZE
	.align		4
.L_1:
        /*000c*/ 	.byte	0x04, 0x11
        /*000e*/ 	.short	(.L_3 - .L_2)
	.align		4
.L_2:
        /*0010*/ 	.word	index@(_Z10kernel_idxPi)
        /*0014*/ 	.word	0x00000000


	//----- nvinfo : EIATTR_REGCOUNT
	.align		4
.L_3:
        /*0018*/ 	.byte	0x04, 0x2f
        /*001a*/ 	.short	(.L_5 - .L_4)
	.align		4
.L_4:
        /*001c*/ 	.word	index@(_Z15kernel_blockdimPi)
        /*0020*/ 	.word	0x0000000a


	//----- nvinfo : EIATTR_FRAME_SIZE
	.align		4
.L_5:
        /*0024*/ 	.byte	0x04, 0x11
        /*0026*/ 	.short	(.L_7 - .L_6)
	.align		4
.L_6:
        /*0028*/ 	.word	index@(_Z15kernel_blockdimPi)
        /*002c*/ 	.word	0x00000000


	//----- nvinfo : EIATTR_REGCOUNT
	.align		4
.L_7:
        /*0030*/ 	.byte	0x04, 0x2f
        /*0032*/ 	.short	(.L_9 - .L_8)
	.align		4
.L_8:
        /*0034*/ 	.word	index@(_Z16kernel_threadIdxPi)
        /*0038*/ 	.word	0x0000000a


	//----- nvinfo : EIATTR_FRAME_SIZE
	.align		4
.L_9:
        /*003c*/ 	.byte	0x04, 0x11
        /*003e*/ 	.short	(.L_11 - .L_10)
	.align		4
.L_10:
        /*0040*/ 	.word	index@(_Z16kernel_threadIdxPi)
        /*0044*/ 	.word	0x00000000


	//----- nvinfo : EIATTR_REGCOUNT
	.align		4
.L_11:
        /*0048*/ 	.byte	0x04, 0x2f
        /*004a*/ 	.short	(.L_13 - .L_12)
	.align		4
.L_12:
        /*004c*/ 	.word	index@(_Z15kernel_blockIdxPi)
        /*0050*/ 	.word	0x0000000a


	//----- nvinfo : EIATTR_FRAME_SIZE
	.align		4
.L_13:
        /*0054*/ 	.byte	0x04, 0x11
        /*0056*/ 	.short	(.L_15 - .L_14)
	.align		4
.L_14:
        /*0058*/ 	.word	index@(_Z15kernel_blockIdxPi)
        /*005c*/ 	.word	0x00000000


	//----- nvinfo : EIATTR_MIN_STACK_SIZE
	.align		4
.L_15:
        /*0060*/ 	.byte	0x04, 0x12
        /*0062*/ 	.short	(.L_17 - .L_16)
	.align		4
.L_16:
        /*0064*/ 	.word	index@(_Z15kernel_blockIdxPi)
        /*0068*/ 	.word	0x00000000


	//----- nvinfo : EIATTR_MIN_STACK_SIZE
	.align		4
.L_17:
        /*006c*/ 	.byte	0x04, 0x12
        /*006e*/ 	.short	(.L_19 - .L_18)
	.align		4
.L_18:
        /*0070*/ 	.word	index@(_Z16kernel_threadIdxPi)
        /*0074*/ 	.word	0x00000000


	//----- nvinfo : EIATTR_MIN_STACK_SIZE
	.align		4
.L_19:
        /*0078*/ 	.byte	0x04, 0x12
        /*007a*/ 	.short	(.L_21 - .L_20)
	.align		4
.L_20:
        /*007c*/ 	.word	index@(_Z15kernel_blockdimPi)
        /*0080*/ 	.word	0x00000000


	//----- nvinfo : EIATTR_MIN_STACK_SIZE
	.align		4
.L_21:
        /*0084*/ 	.byte	0x04, 0x12
        /*0086*/ 	.short	(.L_23 - .L_22)
	.align		4
.L_22:
        /*0088*/ 	.word	index@(_Z10kernel_idxPi)
        /*008c*/ 	.word	0x00000000
.L_23:


//--------------------- .nv.compat                --------------------------
	.section	.nv.compat,"",@"SHT_CUDA_COMPAT_INFO"
	.align	4
        /*0000*/ 	.byte	0x02, 0x09, 0x00, 0x00, 0x02, 0x02, 0x01, 0x00, 0x02, 0x05, 0x05, 0x00, 0x03, 0x07, 0x01, 0x01
        /*0010*/ 	.byte	0x02, 0x03, 0x00, 0x00, 0x02, 0x06, 0x01, 0x00, 0x04, 0x0b, 0x08, 0x00, 0x09, 0x00, 0x00, 0x00
        /*0020*/ 	.byte	0x00, 0x00, 0x00, 0x00


//--------------------- .nv.info._Z15kernel_blockIdxPi --------------------------
	.section	.nv.info._Z15kernel_blockIdxPi,"",@"SHT_CUDA_INFO"
	.sectionflags	@""
	.align	4


	//----- nvinfo : EIATTR_CUDA_API_VERSION
	.align		4
        /*0000*/ 	.byte	0x04, 0x37
        /*0002*/ 	.short	(.L_25 - .L_24)
.L_24:
        /*0004*/ 	.word	0x00000082


	//----- nvinfo : EIATTR_KPARAM_INFO
	.align		4
.L_25:
        /*0008*/ 	.byte	0x04, 0x17
        /*000a*/ 	.short	(.L_27 - .L_26)
.L_26:
        /*000c*/ 	.word	0x00000000
        /*0010*/ 	.short	0x0000
        /*0012*/ 	.short	0x0000
        /*0014*/ 	.byte	0x00, 0xf5, 0x21, 0x00


	//----- nvinfo : EIATTR_SPARSE_MMA_MASK
	.align		4
.L_27:
        /*0018*/ 	.byte	0x03, 0x50
        /*001a*/ 	.short	0x0000


	//----- nvinfo : EIATTR_MAXREG_COUNT
	.align		4
        /*001c*/ 	.byte	0x03, 0x1b
        /*001e*/ 	.short	0x00ff


	//----- nvinfo : EIATTR_MERCURY_ISA_VERSION
	.align		4
        /*0020*/ 	.byte	0x03, 0x5f
        /*0022*/ 	.short	0x0101


	//----- nvinfo : EIATTR_VRC_CTA_INIT_COUNT
	.align		4
        /*0024*/ 	.byte	0x02, 0x4a
	.zero		1
	.zero		1


	//----- nvinfo : EIATTR_EXIT_INSTR_OFFSETS
	.align		4
        /*0028*/ 	.byte	0x04, 0x1c
        /*002a*/ 	.short	(.L_29 - .L_28)


	//   ....[0]....
.L_28:
        /*002c*/ 	.word	0x00000090


	//----- nvinfo : EIATTR_CBANK_PARAM_SIZE
	.align		4
.L_29:
        /*0030*/ 	.byte	0x03, 0x19
        /*0032*/ 	.short	0x0008


	//----- nvinfo : EIATTR_PARAM_CBANK
	.align		4
        /*0034*/ 	.byte	0x04, 0x0a
        /*0036*/ 	.short	(.L_31 - .L_30)
	.align		4
.L_30:
        /*0038*/ 	.word	index@(.nv.constant0._Z15kernel_blockIdxPi)
        /*003c*/ 	.short	0x0380
        /*003e*/ 	.short	0x0008


	//----- nvinfo : EIATTR_SW_WAR
	.align		4
.L_31:
        /*0040*/ 	.byte	0x04, 0x36
        /*0042*/ 	.short	(.L_33 - .L_32)
.L_32:
        /*0044*/ 	.word	0x00000008
.L_33:


//--------------------- .nv.info._Z16kernel_threadIdxPi --------------------------
	.section	.nv.info._Z16kernel_threadIdxPi,"",@"SHT_CUDA_INFO"
	.sectionflags	@""
	.align	4


	//----- nvinfo : EIATTR_CUDA_API_VERSION
	.align		4
        /*0000*/ 	.byte	0x04, 0x37
        /*0002*/ 	.short	(.L_35 - .L_34)
.L_34:
        /*0004*/ 	.word	0x00000082


	//----- nvinfo : EIATTR_KPARAM_INFO
	.align		4
.L_35:
        /*0008*/ 	.byte	0x04, 0x17
        /*000a*/ 	.short	(.L_37 - .L_36)
.L_36:
        /*000c*/ 	.word	0x00000000
        /*0010*/ 	.short	0x0000
        /*0012*/ 	.short	0x0000
        /*0014*/ 	.byte	0x00, 0xf5, 0x21, 0x00


	//----- nvinfo : EIATTR_SPARSE_MMA_MASK
	.align		4
.L_37:
        /*0018*/ 	.byte	0x03, 0x50
        /*001a*/ 	.short	0x0000


	//----- nvinfo : EIATTR_MAXREG_COUNT
	.align		4
        /*001c*/ 	.byte	0x03, 0x1b
        /*001e*/ 	.short	0x00ff


	//----- nvinfo : EIATTR_MERCURY_ISA_VERSION
	.align		4
        /*0020*/ 	.byte	0x03, 0x5f
        /*0022*/ 	.short	0x0101


	//----- nvinfo : EIATTR_VRC_CTA_INIT_COUNT
	.align		4
        /*0024*/ 	.byte	0x02, 0x4a
	.zero		1
	.zero		1


	//----- nvinfo : EIATTR_EXIT_INSTR_OFFSETS
	.align		4
        /*0028*/ 	.byte	0x04, 0x1c
        /*002a*/ 	.short	(.L_39 - .L_38)


	//   ....[0]....
.L_38:
        /*002c*/ 	.word	0x00000090


	//----- nvinfo : EIATTR_CBANK_PARAM_SIZE
	.align		4
.L_39:
        /*0030*/ 	.byte	0x03, 0x19
        /*0032*/ 	.short	0x0008


	//----- nvinfo : EIATTR_PARAM_CBANK
	.align		4
        /*0034*/ 	.byte	0x04, 0x0a
        /*0036*/ 	.short	(.L_41 - .L_40)
	.align		4
.L_40:
        /*0038*/ 	.word	index@(.nv.constant0._Z16kernel_threadIdxPi)
        /*003c*/ 	.short	0x0380
        /*003e*/ 	.short	0x0008


	//----- nvinfo : EIATTR_SW_WAR
	.align		4
.L_41:
        /*0040*/ 	.byte	0x04, 0x36
        /*0042*/ 	.short	(.L_43 - .L_42)
.L_42:
        /*0044*/ 	.word	0x00000008
.L_43:


//--------------------- .nv.info._Z15kernel_blockdimPi --------------------------
	.section	.nv.info._Z15kernel_blockdimPi,"",@"SHT_CUDA_INFO"
	.sectionflags	@""
	.align	4


	//----- nvinfo : EIATTR_CUDA_API_VERSION
	.align		4
        /*0000*/ 	.byte	0x04, 0x37
        /*0002*/ 	.short	(.L_45 - .L_44)
.L_44:
        /*0004*/ 	.word	0x00000082


	//----- nvinfo : EIATTR_KPARAM_INFO
	.align		4
.L_45:
        /*0008*/ 	.byte	0x04, 0x17
        /*000a*/ 	.short	(.L_47 - .L_46)
.L_46:
        /*000c*/ 	.word	0x00000000
        /*0010*/ 	.short	0x0000
        /*0012*/ 	.short	0x0000
        /*0014*/ 	.byte	0x00, 0xf5, 0x21, 0x00


	//----- nvinfo : EIATTR_SPARSE_MMA_MASK
	.align		4
.L_47:
        /*0018*/ 	.byte	0x03, 0x50
        /*001a*/ 	.short	0x0000


	//----- nvinfo : EIATTR_MAXREG_COUNT
	.align		4
        /*001c*/ 	.byte	0x03, 0x1b
        /*001e*/ 	.short	0x00ff


	//----- nvinfo : EIATTR_MERCURY_ISA_VERSION
	.align		4
        /*0020*/ 	.byte	0x03, 0x5f
        /*0022*/ 	.short	0x0101


	//----- nvinfo : EIATTR_VRC_CTA_INIT_COUNT
	.align		4
        /*0024*/ 	.byte	0x02, 0x4a
	.zero		1
	.zero		1


	//----- nvinfo : EIATTR_EXIT_INSTR_OFFSETS
	.align		4
        /*0028*/ 	.byte	0x04, 0x1c
        /*002a*/ 	.short	(.L_49 - .L_48)


	//   ....[0]....
.L_48:
        /*002c*/ 	.word	0x00000090


	//----- nvinfo : EIATTR_CBANK_PARAM_SIZE
	.align		4
.L_49:
        /*0030*/ 	.byte	0x03, 0x19
        /*0032*/ 	.short	0x0008


	//----- nvinfo : EIATTR_PARAM_CBANK
	.align		4
        /*0034*/ 	.byte	0x04, 0x0a
        /*0036*/ 	.short	(.L_51 - .L_50)
	.align		4
.L_50:
        /*0038*/ 	.word	index@(.nv.constant0._Z15kernel_blockdimPi)
        /*003c*/ 	.short	0x0380
        /*003e*/ 	.short	0x0008


	//----- nvinfo : EIATTR_SW_WAR
	.align		4
.L_51:
        /*0040*/ 	.byte	0x04, 0x36
        /*0042*/ 	.short	(.L_53 - .L_52)
.L_52:
        /*0044*/ 	.word	0x00000008
.L_53:


//--------------------- .nv.info._Z10kernel_idxPi --------------------------
	.section	.nv.info._Z10kernel_idxPi,"",@"SHT_CUDA_INFO"
	.sectionflags	@""
	.align	4


	//----- nvinfo : EIATTR_CUDA_API_VERSION
	.align		4
        /*0000*/ 	.byte	0x04, 0x37
        /*0002*/ 	.short	(.L_55 - .L_54)
.L_54:
        /*0004*/ 	.word	0x00000082


	//----- nvinfo : EIATTR_KPARAM_INFO
	.align		4
.L_55:
        /*0008*/ 	.byte	0x04, 0x17
        /*000a*/ 	.short	(.L_57 - .L_56)
.L_56:
        /*000c*/ 	.word	0x00000000
        /*0010*/ 	.short	0x0000
        /*0012*/ 	.short	0x0000
        /*0014*/ 	.byte	0x00, 0xf5, 0x21, 0x00


	//----- nvinfo : EIATTR_SPARSE_MMA_MASK
	.align		4
.L_57:
        /*0018*/ 	.byte	0x03, 0x50
        /*001a*/ 	.short	0x0000


	//----- nvinfo : EIATTR_MAXREG_COUNT
	.align		4
        /*001c*/ 	.byte	0x03, 0x1b
        /*001e*/ 	.short	0x00ff


	//----- nvinfo : EIATTR_MERCURY_ISA_VERSION
	.align		4
        /*0020*/ 	.byte	0x03, 0x5f
        /*0022*/ 	.short	0x0101


	//----- nvinfo : EIATTR_VRC_CTA_INIT_COUNT
	.align		4
        /*0024*/ 	.byte	0x02, 0x4a
	.zero		1
	.zero		1


	//----- nvinfo : EIATTR_EXIT_INSTR_OFFSETS
	.align		4
        /*0028*/ 	.byte	0x04, 0x1c
        /*002a*/ 	.short	(.L_59 - .L_58)


	//   ....[0]....
.L_58:
        /*002c*/ 	.word	0x00000090


	//----- nvinfo : EIATTR_CBANK_PARAM_SIZE
	.align		4
.L_59:
        /*0030*/ 	.byte	0x03, 0x19
        /*0032*/ 	.short	0x0008


	//----- nvinfo : EIATTR_PARAM_CBANK
	.align		4
        /*0034*/ 	.byte	0x04, 0x0a
        /*0036*/ 	.short	(.L_61 - .L_60)
	.align		4
.L_60:
        /*0038*/ 	.word	index@(.nv.constant0._Z10kernel_idxPi)
        /*003c*/ 	.short	0x0380
        /*003e*/ 	.short	0x0008


	//----- nvinfo : EIATTR_SW_WAR
	.align		4
.L_61:
        /*0040*/ 	.byte	0x04, 0x36
        /*0042*/ 	.short	(.L_63 - .L_62)
.L_62:
        /*0044*/ 	.word	0x00000008
.L_63:


//--------------------- .nv.callgraph             --------------------------
	.section	.nv.callgraph,"",@"SHT_CUDA_CALLGRAPH"
	.align	4
	.sectionentsize	8
	.align		4
        /*0000*/ 	.word	0x00000000
	.align		4
        /*0004*/ 	.word	0xffffffff
	.align		4
        /*0008*/ 	.word	0x00000000
	.align		4
        /*000c*/ 	.word	0xfffffffe
	.align		4
        /*0010*/ 	.word	0x00000000
	.align		4
        /*0014*/ 	.word	0xfffffffd
	.align		4
        /*0018*/ 	.word	0x00000000
	.align		4
        /*001c*/ 	.word	0xfffffffc


//--------------------- .text._Z15kernel_blockIdxPi --------------------------
	.section	.text._Z15kernel_blockIdxPi,"ax",@progbits
	.align	128
        .global         _Z15kernel_blockIdxPi
        .type           _Z15kernel_blockIdxPi,@function
        .size           _Z15kernel_blockIdxPi,(.L_x_4 - _Z15kernel_blockIdxPi)
        .other          _Z15kernel_blockIdxPi,@"STO_CUDA_ENTRY STV_DEFAULT"
_Z15kernel_blockIdxPi:
.text._Z15kernel_blockIdxPi:
[----:B------:R-:W-:Y:S01]  /*0000*/  LDC R1, c[0x0][0x37c] ;  /* 0x0000df00ff017b82 */ /* 0x000fe20000000800 */
[----:B------:R-:W0:Y:S07]  /*0010*/  S2R R7, SR_CTAID.X ;  /* 0x0000000000077919 */ /* 0x000e2e0000002500 */
[----:B------:R-:W1:Y:S01]  /*0020*/  LDC.64 R2, c[0x0][0x380] ;  /* 0x0000e000ff027b82 */ /* 0x000e620000000a00 */
[----:B------:R-:W0:Y:S01]  /*0030*/  LDCU UR6, c[0x0][0x360] ;  /* 0x00006c00ff0677ac */ /* 0x000e220008000800 */
[----:B------:R-:W0:Y:S01]  /*0040*/  S2R R0, SR_TID.X ;  /* 0x0000000000007919 */ /* 0x000e220000002100 */
[----:B------:R-:W2:Y:S01]  /*0050*/  LDCU.64 UR4, c[0x0][0x358] ;  /* 0x00006b00ff0477ac */ /* 0x000ea20008000a00 */
[----:B0-----:R-:W-:-:S04]  /*0060*/  IMAD R5, R7, UR6, R0 ;  /* 0x0000000607057c24 */ /* 0x001fc8000f8e0200 */
[----:B-1----:R-:W-:-:S05]  /*0070*/  IMAD.WIDE.U32 R2, R5, 0x4, R2 ;  /* 0x0000000405027825 */ /* 0x002fca00078e0002 */
[----:B--2---:R-:W-:Y:S01]  /*0080*/  STG.E desc[UR4][R2.64], R7 ;  /* 0x0000000702007986 */ /* 0x004fe2000c101904 */
[----:B------:R-:W-:Y:S05]  /*0090*/  EXIT ;  /* 0x000000000000794d */ /* 0x000fea0003800000 */
.L_x_0:
[----:B------:R-:W-:-:S00]  /*00a0*/  BRA `(.L_x_0) ;  /* 0xfffffffc00fc7947 */ /* 0x000fc0000383ffff */
[----:B------:R-:W-:-:S00]  /*00b0*/  NOP ;  /* 0x0000000000007918 */ /* 0x000fc00000000000 */
        /* <DEDUP_REMOVED lines=12> */
.L_x_4:


//--------------------- .text._Z16kernel_threadIdxPi --------------------------
	.section	.text._Z16kernel_threadIdxPi,"ax",@progbits
	.align	128
        .global         _Z16kernel_threadIdxPi
        .type           _Z16kernel_threadIdxPi,@function
        .size           _Z16kernel_threadIdxPi,(.L_x_5 - _Z16kernel_threadIdxPi)
        .other          _Z16kernel_threadIdxPi,@"STO_CUDA_ENTRY STV_DEFAULT"
_Z16kernel_threadIdxPi:
.text._Z16kernel_threadIdxPi:
[----:B------:R-:W-:Y:S01]  /*0000*/  LDC R1, c[0x0][0x37c] ;  /* 0x0000df00ff017b82 */ /* 0x000fe20000000800 */
[----:B------:R-:W0:Y:S07]  /*0010*/  S2R R7, SR_TID.X ;  /* 0x0000000000077919 */ /* 0x000e2e0000002100 */
[----:B------:R-:W1:Y:S01]  /*0020*/  LDC.64 R2, c[0x0][0x380] ;  /* 0x0000e000ff027b82 */ /* 0x000e620000000a00 */
[----:B------:R-:W0:Y:S01]  /*0030*/  LDCU UR6, c[0x0][0x360] ;  /* 0x00006c00ff0677ac */ /* 0x000e220008000800 */
[----:B------:R-:W0:Y:S01]  /*0040*/  S2R R0, SR_CTAID.X ;  /* 0x0000000000007919 */ /* 0x000e220000002500 */
[----:B------:R-:W2:Y:S01]  /*0050*/  LDCU.64 UR4, c[0x0][0x358] ;  /* 0x00006b00ff0477ac */ /* 0x000ea20008000a00 */
[----:B0-----:R-:W-:-:S04]  /*0060*/  IMAD R5, R0, UR6, R7 ;  /* 0x0000000600057c24 */ /* 0x001fc8000f8e0207 */
[----:B-1----:R-:W-:-:S05]  /*0070*/  IMAD.WIDE.U32 R2, R5, 0x4, R2 ;  /* 0x0000000405027825 */ /* 0x002fca00078e0002 */
[----:B--2---:R-:W-:Y:S01]  /*0080*/  STG.E desc[UR4][R2.64], R7 ;  /* 0x0000000702007986 */ /* 0x004fe2000c101904 */
[----:B------:R-:W-:Y:S05]  /*0090*/  EXIT ;  /* 0x000000000000794d */ /* 0x000fea0003800000 */
.L_x_1:
        /* <DEDUP_REMOVED lines=14> */
.L_x_5:


//--------------------- .text._Z15kernel_blockdimPi --------------------------
	.section	.text._Z15kernel_blockdimPi,"ax",@progbits
	.align	128
        .global         _Z15kernel_blockdimPi
        .type           _Z15kernel_blockdimPi,@function
        .size           _Z15kernel_blockdimPi,(.L_x_6 - _Z15kernel_blockdimPi)
        .other          _Z15kernel_blockdimPi,@"STO_CUDA_ENTRY STV_DEFAULT"
_Z15kernel_blockdimPi:
.text._Z15kernel_blockdimPi:
[----:B------:R-:W-:Y:S01]  /*0000*/  LDC R1, c[0x0][0x37c] ;  /* 0x0000df00ff017b82 */ /* 0x000fe20000000800 */
[----:B------:R-:W0:Y:S07]  /*0010*/  S2R R0, SR_TID.X ;  /* 0x0000000000007919 */ /* 0x000e2e0000002100 */
[----:B------:R-:W0:Y:S01]  /*0020*/  S2UR UR6, SR_CTAID.X ;  /* 0x00000000000679c3 */ /* 0x000e220000002500 */
[----:B------:R-:W1:Y:S07]  /*0030*/  LDCU.64 UR4, c[0x0][0x358] ;  /* 0x00006b00ff0477ac */ /* 0x000e6e0008000a00 */
[----:B------:R-:W0:Y:S08]  /*0040*/  LDC R7, c[0x0][0x360] ;  /* 0x0000d800ff077b82 */ /* 0x000e300000000800 */
[----:B------:R-:W2:Y:S01]  /*0050*/  LDC.64 R2, c[0x0][0x380] ;  /* 0x0000e000ff027b82 */ /* 0x000ea20000000a00 */
[----:B0-----:R-:W-:-:S04]  /*0060*/  IMAD R5, R7, UR6, R0 ;  /* 0x0000000607057c24 */ /* 0x001fc8000f8e0200 */
[----:B--2---:R-:W-:-:S05]  /*0070*/  IMAD.WIDE.U32 R2, R5, 0x4, R2 ;  /* 0x0000000405027825 */ /* 0x004fca00078e0002 */
[----:B-1----:R-:W-:Y:S01]  /*0080*/  STG.E desc[UR4][R2.64], R7 ;  /* 0x0000000702007986 */ /* 0x002fe2000c101904 */
[----:B------:R-:W-:Y:S05]  /*0090*/  EXIT ;  /* 0x000000000000794d */ /* 0x000fea0003800000 */
.L_x_2:
        /* <DEDUP_REMOVED lines=14> */
.L_x_6:


//--------------------- .text._Z10kernel_idxPi    --------------------------
	.section	.text._Z10kernel_idxPi,"ax",@progbits
	.align	128
        .global         _Z10kernel_idxPi
        .type           _Z10kernel_idxPi,@function
        .size           _Z10kernel_idxPi,(.L_x_7 - _Z10kernel_idxPi)
        .other          _Z10kernel_idxPi,@"STO_CUDA_ENTRY STV_DEFAULT"
_Z10kernel_idxPi:
.text._Z10kernel_idxPi:
        /* <DEDUP_REMOVED lines=10> */
.L_x_3:
        /* <DEDUP_REMOVED lines=14> */
.L_x_7:


//--------------------- .nv.shared.reserved.0     --------------------------
	.section	.nv.shared.reserved.0,"aw",@nobits
	.weak		__nv_reservedSMEM_offset_0_alias
	.size		__nv_reservedSMEM_offset_0_alias, 0, 64
	.other		__nv_reservedSMEM_offset_0_alias,@"STO_CUDA_RESERVED_SHARED STV_DEFAULT"
__nv_reservedSMEM_offset_0_alias:
	.zero		0
	.zero		64


//--------------------- .nv.constant0._Z15kernel_blockIdxPi --------------------------
	.section	.nv.constant0._Z15kernel_blockIdxPi,"a",@progbits
	.sectionflags	@""
	.align	4
.nv.constant0._Z15kernel_blockIdxPi:
	.zero		904


//--------------------- .nv.constant0._Z16kernel_threadIdxPi --------------------------
	.section	.nv.constant0._Z16kernel_threadIdxPi,"a",@progbits
	.sectionflags	@""
	.align	4
.nv.constant0._Z16kernel_threadIdxPi:
	.zero		904


//--------------------- .nv.constant0._Z15kernel_blockdimPi --------------------------
	.section	.nv.constant0._Z15kernel_blockdimPi,"a",@progbits
	.sectionflags	@""
	.align	4
.nv.constant0._Z15kernel_blockdimPi:
	.zero		904


//--------------------- .nv.constant0._Z10kernel_idxPi --------------------------
	.section	.nv.constant0._Z10kernel_idxPi,"a",@progbits
	.sectionflags	@""
	.align	4
.nv.constant0._Z10kernel_idxPi:
	.zero		904


//--------------------- SYMBOLS --------------------------

	.type		.nv.reservedSmem.offset0,@object
	.size		.nv.reservedSmem.offset0,0x4
